	.headerflags	@"EF_CUDA_TEXMODE_UNIFIED EF_CUDA_64BIT_ADDRESS EF_CUDA_ACCELERATORS EF_CUDA_SM90 EF_CUDA_VIRTUAL_SM(EF_CUDA_SM90)"
	.elftype	@"ET_EXEC"


//--------------------- .nv.info                  --------------------------
	.section	.nv.info,"",@"SHT_CUDA_INFO"
	.align	4


	//----- nvinfo : EIATTR_REGCOUNT
	.align		4
        /*0000*/ 	.byte	0x04, 0x2f
        /*0002*/ 	.short	(.L_1 - .L_0)
	.align		4
.L_0:
        /*0004*/ 	.word	index@(triton_per_fused__safe_softmax_3)
        /*0008*/ 	.word	0x00000014


	//----- nvinfo : EIATTR_MIN_STACK_SIZE
	.align		4
.L_1:
        /*000c*/ 	.byte	0x04, 0x12
        /*000e*/ 	.short	(.L_3 - .L_2)
	.align		4
.L_2:
        /*0010*/ 	.word	index@(triton_per_fused__safe_softmax_3)
        /*0014*/ 	.word	0x00000000


	//----- nvinfo : EIATTR_FRAME_SIZE
	.align		4
.L_3:
        /*0018*/ 	.byte	0x04, 0x11
        /*001a*/ 	.short	(.L_5 - .L_4)
	.align		4
.L_4:
        /*001c*/ 	.word	index@(triton_per_fused__safe_softmax_3)
        /*0020*/ 	.word	0x00000000


	//----- nvinfo : EIATTR_MIN_STACK_SIZE
	.align		4
.L_5:
        /*0024*/ 	.byte	0x04, 0x12
        /*0026*/ 	.short	(.L_7 - .L_6)
	.align		4
.L_6:
        /*0028*/ 	.word	index@(triton_per_fused__safe_softmax_3)
        /*002c*/ 	.word	0x00000000
.L_7:


//--------------------- .nv.info.triton_per_fused__safe_softmax_3 --------------------------
	.section	.nv.info.triton_per_fused__safe_softmax_3,"",@"SHT_CUDA_INFO"
	.sectionflags	@""
	.align	4


	//----- nvinfo : EIATTR_CUDA_API_VERSION
	.align		4
        /*0000*/ 	.byte	0x04, 0x37
        /*0002*/ 	.short	(.L_9 - .L_8)
.L_8:
        /*0004*/ 	.word	0x0000007c


	//----- nvinfo : EIATTR_KPARAM_INFO
	.align		4
.L_9:
        /*0008*/ 	.byte	0x04, 0x17
        /*000a*/ 	.short	(.L_11 - .L_10)
.L_10:
        /*000c*/ 	.word	0x00000000
        /*0010*/ 	.short	0x0002
        /*0012*/ 	.short	0x000c
        /*0014*/ 	.byte	0x00, 0xf0, 0x11, 0x00


	//----- nvinfo : EIATTR_KPARAM_INFO
	.align		4
.L_11:
        /*0018*/ 	.byte	0x04, 0x17
        /*001a*/ 	.short	(.L_13 - .L_12)
.L_12:
        /*001c*/ 	.word	0x00000000
        /*0020*/ 	.short	0x0001
        /*0022*/ 	.short	0x0008
        /*0024*/ 	.byte	0x00, 0xf0, 0x11, 0x00


	//----- nvinfo : EIATTR_KPARAM_INFO
	.align		4
.L_13:
        /*0028*/ 	.byte	0x04, 0x17
        /*002a*/ 	.short	(.L_15 - .L_14)
.L_14:
        /*002c*/ 	.word	0x00000000
        /*0030*/ 	.short	0x0000
        /*0032*/ 	.short	0x0000
        /*0034*/ 	.byte	0x00, 0xf4, 0x21, 0x00


	//----- nvinfo : EIATTR_SPARSE_MMA_MASK
	.align		4
.L_15:
        /*0038*/ 	.byte	0x03, 0x50
        /*003a*/ 	.short	0x0000


	//----- nvinfo : EIATTR_MAXREG_COUNT
	.align		4
        /*003c*/ 	.byte	0x03, 0x1b
        /*003e*/ 	.short	0x00ff


	//----- nvinfo : EIATTR_COOP_GROUP_MASK_REGIDS
	.align		4
        /*0040*/ 	.byte	0x04, 0x29
        /*0042*/ 	.short	(.L_17 - .L_16)


	//   ....[0]....
.L_16:
        /*0044*/ 	.word	0xffffffff


	//   ....[1]....
        /*0048*/ 	.word	0xffffffff


	//   ....[2]....
        /*004c*/ 	.word	0xffffffff


	//   ....[3]....
        /*0050*/ 	.word	0xffffffff


	//   ....[4]....
        /*0054*/ 	.word	0xffffffff


	//   ....[5]....
        /*0058*/ 	.word	0xffffffff


	//----- nvinfo : EIATTR_COOP_GROUP_INSTR_OFFSETS
	.align		4
.L_17:
        /*005c*/ 	.byte	0x04, 0x28
        /*005e*/ 	.short	(.L_19 - .L_18)


	//   ....[0]....
.L_18:
        /*0060*/ 	.word	0x00000260


	//   ....[1]....
        /*0064*/ 	.word	0x000002a0


	//   ....[2]....
        /*0068*/ 	.word	0x00000550


	//   ....[3]....
        /*006c*/ 	.word	0x00000580


	//   ....[4]....
        /*0070*/ 	.word	0x000005a0


	//   ....[5]....
        /*0074*/ 	.word	0x000005c0


	//----- nvinfo : EIATTR_EXIT_INSTR_OFFSETS
	.align		4
.L_19:
        /*0078*/ 	.byte	0x04, 0x1c
        /*007a*/ 	.short	(.L_21 - .L_20)


	//   ....[0]....
.L_20:
        /*007c*/ 	.word	0x00000740


	//   ....[1]....
        /*0080*/ 	.word	0x00000760


	//----- nvinfo : EIATTR_REQNTID
	.align		4
.L_21:
        /*0084*/ 	.byte	0x04, 0x10
        /*0086*/ 	.short	(.L_23 - .L_22)
.L_22:
        /*0088*/ 	.word	0x00000080
        /*008c*/ 	.word	0x00000001
        /*0090*/ 	.word	0x00000001


	//----- nvinfo : EIATTR_CRS_STACK_SIZE
	.align		4
.L_23:
        /*0094*/ 	.byte	0x04, 0x1e
        /*0096*/ 	.short	(.L_25 - .L_24)
.L_24:
        /*0098*/ 	.word	0x00000000


	//----- nvinfo : EIATTR_CBANK_PARAM_SIZE
	.align		4
.L_25:
        /*009c*/ 	.byte	0x03, 0x19
        /*009e*/ 	.short	0x0010


	//----- nvinfo : EIATTR_PARAM_CBANK
	.align		4
        /*00a0*/ 	.byte	0x04, 0x0a
        /*00a2*/ 	.short	(.L_27 - .L_26)
	.align		4
.L_26:
        /*00a4*/ 	.word	index@(.nv.constant0.triton_per_fused__safe_softmax_3)
        /*00a8*/ 	.short	0x0210
        /*00aa*/ 	.short	0x0010


	//----- nvinfo : EIATTR_SW_WAR
	.align		4
.L_27:
        /*00ac*/ 	.byte	0x04, 0x36
        /*00ae*/ 	.short	(.L_29 - .L_28)
.L_28:
        /*00b0*/ 	.word	0x00000008
.L_29:


//--------------------- .nv.callgraph             --------------------------
	.section	.nv.callgraph,"",@"SHT_CUDA_CALLGRAPH"
	.align	4
	.sectionentsize	8
	.align		4
        /*0000*/ 	.word	0x00000000
	.align		4
        /*0004*/ 	.word	0xffffffff
	.align		4
        /*0008*/ 	.word	0x00000000
	.align		4
        /*000c*/ 	.word	0xfffffffe
	.align		4
        /*0010*/ 	.word	0x00000000
	.align		4
        /*0014*/ 	.word	0xfffffffd
	.align		4
        /*0018*/ 	.word	0x00000000
	.align		4
        /*001c*/ 	.word	0xfffffffc


//--------------------- .text.triton_per_fused__safe_softmax_3 --------------------------
	.section	.text.triton_per_fused__safe_softmax_3,"ax",@progbits
	.align	128
        .global         triton_per_fused__safe_softmax_3
        .type           triton_per_fused__safe_softmax_3,@function
        .size           triton_per_fused__safe_softmax_3,(.L_x_3 - triton_per_fused__safe_softmax_3)
        .other          triton_per_fused__safe_softmax_3,@"STO_CUDA_ENTRY STV_DEFAULT"
triton_per_fused__safe_softmax_3:
.text.triton_per_fused__safe_softmax_3:
[----:B------:R-:W0:Y:S02]  /*0000*/  LDC R1, c[0x0][0x28] ;  /* 0x00000a00ff017b82 */ /* 0x000e240000000800 */
[----:B------:R-:W1:Y:S01]  /*0010*/  S2R R4, SR_TID.X ;  /* 0x0000000000047919 */ /* 0x000e620000002100 */
[----:B------:R-:W2:Y:S01]  /*0020*/  S2UR UR4, SR_CTAID.X ;  /* 0x00000000000479c3 */ /* 0x000ea20000002500 */
[----:B------:R-:W-:Y:S01]  /*0030*/  BSSY B0, `(.L_x_0) ;  /* 0x0000010000007945 */ /* 0x000fe20003800000 */
[----:B------:R-:W-:-:S06]  /*0040*/  CS2R R6, SRZ ;  /* 0x0000000000067805 */ /* 0x000fcc000001ff00 */
[----:B------:R-:W3:Y:S01]  /*0050*/  LDC.64 R2, c[0x0][0x210] ;  /* 0x00008400ff027b82 */ /* 0x000ee20000000a00 */
[----:B--2---:R-:W-:Y:S01]  /*0060*/  USHF.L.U32 UR4, UR4, 0x5, URZ ;  /* 0x0000000504047899 */ /* 0x004fe2000800063f */
[----:B-1----:R-:W-:Y:S01]  /*0070*/  SHF.R.U32.HI R0, RZ, 0x2, R4 ;  /* 0x00000002ff007819 */ /* 0x002fe20000011604 */
[----:B------:R-:W-:-:S03]  /*0080*/  IMAD.SHL.U32 R4, R4, 0x4, RZ ;  /* 0x0000000404047824 */ /* 0x000fc600078e00ff */
[----:B------:R-:W-:Y:S02]  /*0090*/  SGXT.U32 R0, R0, 0x5 ;  /* 0x000000050000781a */ /* 0x000fe40000000000 */
[----:B------:R-:W-:Y:S02]  /*00a0*/  LOP3.LUT R5, R4, 0xc, RZ, 0xc0, !PT ;  /* 0x0000000c04057812 */ /* 0x000fe400078ec0ff */
[----:B------:R-:W-:Y:S01]  /*00b0*/  LOP3.LUT R0, R0, UR4, RZ, 0xfc, !PT ;  /* 0x0000000400007c12 */ /* 0x000fe2000f8efcff */
[----:B------:R-:W-:-:S03]  /*00c0*/  ULDC.64 UR4, c[0x0][0x208] ;  /* 0x0000820000047ab9 */ /* 0x000fc60000000a00 */
[C---:B------:R-:W-:Y:S01]  /*00d0*/  ISETP.GE.AND P1, PT, R0.reuse, 0x100, PT ;  /* 0x000001000000780c */ /* 0x040fe20003f26270 */
[----:B------:R-:W-:-:S04]  /*00e0*/  IMAD R5, R0, 0x10, R5 ;  /* 0x0000001000057824 */ /* 0x000fc800078e0205 */
[----:B---3--:R-:W-:Y:S01]  /*00f0*/  IMAD.WIDE R2, R5, 0x4, R2 ;  /* 0x0000000405027825 */ /* 0x008fe200078e0202 */
[----:B------:R-:W-:-:S07]  /*0100*/  CS2R R4, SRZ ;  /* 0x0000000000047805 */ /* 0x000fce000001ff00 */
[----:B------:R-:W-:Y:S05]  /*0110*/  @P1 BRA `(.L_x_1) ;  /* 0x0000000000041947 */ /* 0x000fea0003800000 */
[----:B------:R1:W5:Y:S02]  /*0120*/  LDG.E.128 R4, desc[UR4][R2.64] ;  /* 0x0000000402047981 */ /* 0x000364000c1e1d00 */
.L_x_1:
[----:B------:R-:W-:Y:S05]  /*0130*/  BSYNC B0 ;  /* 0x0000000000007941 */ /* 0x000fea0003800000 */
.L_x_0:
[----:B-----5:R-:W-:Y:S02]  /*0140*/  SEL R5, R5, RZ, !P1 ;  /* 0x000000ff05057207 */ /* 0x020fe40004800000 */
[----:B------:R-:W-:Y:S02]  /*0150*/  SEL R4, R4, RZ, !P1 ;  /* 0x000000ff04047207 */ /* 0x000fe40004800000 */
[----:B------:R-:W-:Y:S02]  /*0160*/  FSEL R9, R5, -INF , !P1 ;  /* 0xff80000005097808 */ /* 0x000fe40004800000 */
[----:B------:R-:W-:Y:S02]  /*0170*/  FSEL R8, R4, -INF , !P1 ;  /* 0xff80000004087808 */ /* 0x000fe40004800000 */
[----:B------:R-:W-:Y:S02]  /*0180*/  SEL R6, R6, RZ, !P1 ;  /* 0x000000ff06067207 */ /* 0x000fe40004800000 */
[----:B------:R-:W-:-:S02]  /*0190*/  FSETP.GT.AND P0, PT, R8, R9, PT ;  /* 0x000000090800720b */ /* 0x000fc40003f04000 */
[----:B------:R-:W-:Y:S02]  /*01a0*/  FSETP.NAN.AND P2, PT, R8, R8, PT ;  /* 0x000000080800720b */ /* 0x000fe40003f48000 */
[----:B------:R-:W-:Y:S02]  /*01b0*/  FSEL R11, R6, -INF , !P1 ;  /* 0xff800000060b7808 */ /* 0x000fe40004800000 */
[----:B------:R-:W-:-:S07]  /*01c0*/  SEL R7, R7, RZ, !P1 ;  /* 0x000000ff07077207 */ /* 0x000fce0004800000 */
[----:B------:R-:W-:Y:S02]  /*01d0*/  @!P0 FSEL R8, R8, R9, P2 ;  /* 0x0000000908088208 */ /* 0x000fe40001000000 */
[----:B------:R-:W-:Y:S02]  /*01e0*/  FSEL R9, R7, -INF , !P1 ;  /* 0xff80000007097808 */ /* 0x000fe40004800000 */
[C---:B------:R-:W-:Y:S02]  /*01f0*/  FSETP.GT.AND P0, PT, R8.reuse, R11, PT ;  /* 0x0000000b0800720b */ /* 0x040fe40003f04000 */
[----:B------:R-:W-:-:S11]  /*0200*/  FSETP.NAN.AND P2, PT, R8, R8, PT ;  /* 0x000000080800720b */ /* 0x000fd60003f48000 */
[----:B------:R-:W-:-:S04]  /*0210*/  @!P0 FSEL R8, R8, R11, P2 ;  /* 0x0000000b08088208 */ /* 0x000fc80001000000 */
[C---:B------:R-:W-:Y:S02]  /*0220*/  FSETP.GT.AND P0, PT, R8.reuse, R9, PT ;  /* 0x000000090800720b */ /* 0x040fe40003f04000 */
[----:B------:R-:W-:-:S11]  /*0230*/  FSETP.NAN.AND P2, PT, R8, R8, PT ;  /* 0x000000080800720b */ /* 0x000fd60003f48000 */
[----:B------:R-:W-:-:S04]  /*0240*/  @!P0 FSEL R8, R8, R9, P2 ;  /* 0x0000000908088208 */ /* 0x000fc80001000000 */
[C---:B------:R-:W-:Y:S01]  /*0250*/  FSETP.NAN.AND P2, PT, R8.reuse, R8, PT ;  /* 0x000000080800720b */ /* 0x040fe20003f48000 */
[----:B------:R-:W2:Y:S02]  /*0260*/  SHFL.BFLY PT, R9, R8, 0x2, 0x1f ;  /* 0x0c401f0008097f89 */ /* 0x000ea400000e0000 */
[----:B--2---:R-:W-:-:S13]  /*0270*/  FSETP.GT.AND P0, PT, R8, R9, PT ;  /* 0x000000090800720b */ /* 0x004fda0003f04000 */
[----:B------:R-:W-:-:S04]  /*0280*/  @!P0 FSEL R8, R8, R9, P2 ;  /* 0x0000000908088208 */ /* 0x000fc80001000000 */
[C---:B------:R-:W-:Y:S01]  /*0290*/  FSETP.NAN.AND P2, PT, R8.reuse, R8, PT ;  /* 0x000000080800720b */ /* 0x040fe20003f48000 */
[----:B------:R-:W2:Y:S02]  /*02a0*/  SHFL.BFLY PT, R9, R8, 0x1, 0x1f ;  /* 0x0c201f0008097f89 */ /* 0x000ea400000e0000 */
[----:B--2---:R-:W-:-:S13]  /*02b0*/  FSETP.GT.AND P0, PT, R8, R9, PT ;  /* 0x000000090800720b */ /* 0x004fda0003f04000 */
[----:B------:R-:W-:-:S05]  /*02c0*/  @!P0 FSEL R8, R8, R9, P2 ;  /* 0x0000000908088208 */ /* 0x000fca0001000000 */
[--C-:B------:R-:W-:Y:S01]  /*02d0*/  FADD R9, R4, -R8.reuse ;  /* 0x8000000804097221 */ /* 0x100fe20000000000 */
[----:B------:R-:W-:-:S03]  /*02e0*/  FADD R10, R6, -R8 ;  /* 0x80000008060a7221 */ /* 0x000fc60000000000 */
[----:B------:R-:W-:Y:S01]  /*02f0*/  FMUL R12, R9, 1.4426950216293334961 ;  /* 0x3fb8aa3b090c7820 */ /* 0x000fe20000400000 */
[----:B------:R-:W-:Y:S01]  /*0300*/  FADD R9, R5, -R8 ;  /* 0x8000000805097221 */ /* 0x000fe20000000000 */
[----:B------:R-:W-:-:S03]  /*0310*/  FMUL R14, R10, 1.4426950216293334961 ;  /* 0x3fb8aa3b0a0e7820 */ /* 0x000fc60000400000 */
[----:B------:R-:W-:Y:S01]  /*0320*/  FMUL R13, R9, 1.4426950216293334961 ;  /* 0x3fb8aa3b090d7820 */ /* 0x000fe20000400000 */
[----:B------:R-:W-:Y:S01]  /*0330*/  FADD R9, R7, -R8 ;  /* 0x8000000807097221 */ /* 0x000fe20000000000 */
[----:B------:R-:W-:Y:S02]  /*0340*/  FSETP.GEU.AND P0, PT, R12, -126, PT ;  /* 0xc2fc00000c00780b */ /* 0x000fe40003f0e000 */
[----:B------:R-:W-:Y:S01]  /*0350*/  FSETP.GEU.AND P3, PT, R14, -126, PT ;  /* 0xc2fc00000e00780b */ /* 0x000fe20003f6e000 */
[----:B------:R-:W-:Y:S01]  /*0360*/  FMUL R15, R9, 1.4426950216293334961 ;  /* 0x3fb8aa3b090f7820 */ /* 0x000fe20000400000 */
[----:B------:R-:W-:-:S04]  /*0370*/  FSETP.GEU.AND P2, PT, R13, -126, PT ;  /* 0xc2fc00000d00780b */ /* 0x000fc80003f4e000 */
[----:B------:R-:W-:-:S05]  /*0380*/  FSETP.GEU.AND P4, PT, R15, -126, PT ;  /* 0xc2fc00000f00780b */ /* 0x000fca0003f8e000 */
[----:B------:R-:W-:Y:S02]  /*0390*/  @!P0 FMUL R12, R12, 0.5 ;  /* 0x3f0000000c0c8820 */ /* 0x000fe40000400000 */
[----:B------:R-:W-:Y:S02]  /*03a0*/  @!P3 FMUL R14, R14, 0.5 ;  /* 0x3f0000000e0eb820 */ /* 0x000fe40000400000 */
[----:B------:R-:W-:Y:S01]  /*03b0*/  @!P2 FMUL R13, R13, 0.5 ;  /* 0x3f0000000d0da820 */ /* 0x000fe20000400000 */
[----:B------:R-:W2:Y:S03]  /*03c0*/  MUFU.EX2 R8, R12 ;  /* 0x0000000c00087308 */ /* 0x000ea60000000800 */
[----:B------:R-:W-:-:S05]  /*03d0*/  @!P4 FMUL R15, R15, 0.5 ;  /* 0x3f0000000f0fc820 */ /* 0x000fca0000400000 */
[----:B------:R-:W3:Y:S01]  /*03e0*/  MUFU.EX2 R9, R13 ;  /* 0x0000000d00097308 */ /* 0x000ee20000000800 */
[----:B--2---:R-:W-:-:S07]  /*03f0*/  @!P0 FMUL R8, R8, R8 ;  /* 0x0000000808088220 */ /* 0x004fce0000400000 */
[----:B------:R-:W2:Y:S01]  /*0400*/  MUFU.EX2 R10, R14 ;  /* 0x0000000e000a7308 */ /* 0x000ea20000000800 */
[----:B------:R-:W-:-:S04]  /*0410*/  FSETP.NEU.AND P0, PT, R4, -INF , PT ;  /* 0xff8000000400780b */ /* 0x000fc80003f0d000 */
[----:B------:R-:W-:Y:S01]  /*0420*/  SEL R4, RZ, 0x1, !P0 ;  /* 0x00000001ff047807 */ /* 0x000fe20004000000 */
[----:B---3--:R-:W-:Y:S02]  /*0430*/  @!P2 FMUL R9, R9, R9 ;  /* 0x000000090909a220 */ /* 0x008fe40000400000 */
[----:B------:R-:W3:Y:S01]  /*0440*/  MUFU.EX2 R11, R15 ;  /* 0x0000000f000b7308 */ /* 0x000ee20000000800 */
[----:B------:R-:W-:Y:S01]  /*0450*/  FSETP.NEU.AND P2, PT, R5, -INF , PT ;  /* 0xff8000000500780b */ /* 0x000fe20003f4d000 */
[----:B------:R-:W-:Y:S01]  /*0460*/  FADD R17, R8, R9 ;  /* 0x0000000908117221 */ /* 0x000fe20000000000 */
[----:B------:R-:W-:Y:S02]  /*0470*/  FSETP.NEU.AND P0, PT, R6, -INF , PT ;  /* 0xff8000000600780b */ /* 0x000fe40003f0d000 */
[----:B------:R-:W-:Y:S01]  /*0480*/  SEL R13, RZ, 0x1fffe, !P2 ;  /* 0x0001fffeff0d7807 */ /* 0x000fe20005000000 */
[----:B--2---:R-:W-:Y:S01]  /*0490*/  @!P3 FMUL R10, R10, R10 ;  /* 0x0000000a0a0ab220 */ /* 0x004fe20000400000 */
[----:B------:R-:W-:-:S03]  /*04a0*/  FSETP.NEU.AND P2, PT, R7, -INF , PT ;  /* 0xff8000000700780b */ /* 0x000fc60003f4d000 */
[----:B------:R-:W-:Y:S01]  /*04b0*/  FADD R12, R10, R17 ;  /* 0x000000110a0c7221 */ /* 0x000fe20000000000 */
[----:B------:R-:W-:Y:S01]  /*04c0*/  IMAD.IADD R13, R4, 0x1, R13 ;  /* 0x00000001040d7824 */ /* 0x000fe200078e020d */
[----:B------:R-:W-:Y:S01]  /*04d0*/  SEL R4, RZ, 0x4, !P0 ;  /* 0x00000004ff047807 */ /* 0x000fe20004000000 */
[----:B---3--:R-:W-:Y:S01]  /*04e0*/  @!P4 FMUL R11, R11, R11 ;  /* 0x0000000b0b0bc220 */ /* 0x008fe20000400000 */
[----:B------:R-:W-:Y:S02]  /*04f0*/  SEL R7, RZ, 0x7fff8, !P2 ;  /* 0x0007fff8ff077807 */ /* 0x000fe40005000000 */
[----:B------:R-:W-:Y:S01]  /*0500*/  LOP3.LUT R13, R13, 0x3, RZ, 0xc0, !PT ;  /* 0x000000030d0d7812 */ /* 0x000fe200078ec0ff */
[----:B------:R-:W-:-:S03]  /*0510*/  FADD R12, R11, R12 ;  /* 0x0000000c0b0c7221 */ /* 0x000fc60000000000 */
[----:B------:R-:W-:Y:S02]  /*0520*/  IADD3 R4, R13, R7, R4 ;  /* 0x000000070d047210 */ /* 0x000fe40007ffe004 */
[----:B------:R-:W-:Y:S02]  /*0530*/  FSEL R12, R12, RZ, !P1 ;  /* 0x000000ff0c0c7208 */ /* 0x000fe40004800000 */
[----:B------:R-:W-:-:S03]  /*0540*/  LOP3.LUT P0, RZ, R4, 0xf, RZ, 0xc0, !PT ;  /* 0x0000000f04ff7812 */ /* 0x000fc6000780c0ff */
[----:B------:R-:W2:Y:S01]  /*0550*/  SHFL.BFLY PT, R5, R12, 0x2, 0x1f ;  /* 0x0c401f000c057f89 */ /* 0x000ea200000e0000 */
[----:B------:R-:W-:-:S04]  /*0560*/  ISETP.LT.AND P0, PT, R0, 0x100, P0 ;  /* 0x000001000000780c */ /* 0x000fc80000701270 */
[----:B------:R-:W-:-:S05]  /*0570*/  SEL R4, RZ, 0x1, !P0 ;  /* 0x00000001ff047807 */ /* 0x000fca0004000000 */
[----:B------:R-:W3:Y:S01]  /*0580*/  SHFL.BFLY PT, R7, R4, 0x2, 0x1f ;  /* 0x0c401f0004077f89 */ /* 0x000ee200000e0000 */
[----:B--2---:R-:W-:-:S05]  /*0590*/  FADD R5, R12, R5 ;  /* 0x000000050c057221 */ /* 0x004fca0000000000 */
[----:B------:R-:W2:Y:S01]  /*05a0*/  SHFL.BFLY PT, R0, R5, 0x1, 0x1f ;  /* 0x0c201f0005007f89 */ /* 0x000ea200000e0000 */
[----:B---3--:R-:W-:-:S05]  /*05b0*/  LOP3.LUT R7, R7, R4, RZ, 0xfc, !PT ;  /* 0x0000000407077212 */ /* 0x008fca00078efcff */
[----:B------:R-:W3:Y:S01]  /*05c0*/  SHFL.BFLY PT, R6, R7, 0x1, 0x1f ;  /* 0x0c201f0007067f89 */ /* 0x000ee200000e0000 */
[----:B--2---:R-:W-:-:S05]  /*05d0*/  FADD R0, R5, R0 ;  /* 0x0000000005007221 */ /* 0x004fca0000000000 */
[C---:B------:R-:W-:Y:S02]  /*05e0*/  FSETP.GT.AND P0, PT, |R0|.reuse, 8.50705917302346158658e+37, PT ;  /* 0x7e8000000000780b */ /* 0x040fe40003f04200 */
[----:B------:R-:W-:Y:S02]  /*05f0*/  FSETP.GEU.AND P3, PT, |R0|, 1.175494350822287508e-38, PT ;  /* 0x008000000000780b */ /* 0x000fe40003f6e200 */
[----:B---3--:R-:W-:-:S09]  /*0600*/  LOP3.LUT P2, RZ, R7, R6, RZ, 0xfc, !PT ;  /* 0x0000000607ff7212 */ /* 0x008fd2000784fcff */
[----:B------:R-:W-:Y:S01]  /*0610*/  @P0 FMUL R0, R0, 0.25 ;  /* 0x3e80000000000820 */ /* 0x000fe20000400000 */
[----:B------:R-:W-:Y:S01]  /*0620*/  @P0 FMUL R8, R8, 0.25 ;  /* 0x3e80000008080820 */ /* 0x000fe20000400000 */
[----:B------:R-:W-:Y:S01]  /*0630*/  @P0 FMUL R9, R9, 0.25 ;  /* 0x3e80000009090820 */ /* 0x000fe20000400000 */
[----:B------:R-:W-:Y:S01]  /*0640*/  @P0 FMUL R10, R10, 0.25 ;  /* 0x3e8000000a0a0820 */ /* 0x000fe20000400000 */
[----:B------:R-:W-:Y:S01]  /*0650*/  @!P3 FMUL R0, R0, 16777216 ;  /* 0x4b8000000000b820 */ /* 0x000fe20000400000 */
[----:B------:R-:W-:Y:S01]  /*0660*/  @P0 FMUL R11, R11, 0.25 ;  /* 0x3e8000000b0b0820 */ /* 0x000fe20000400000 */
[----:B------:R-:W-:Y:S01]  /*0670*/  @!P3 FMUL R8, R8, 16777216 ;  /* 0x4b8000000808b820 */ /* 0x000fe20000400000 */
[----:B------:R-:W-:Y:S01]  /*0680*/  @!P3 FMUL R9, R9, 16777216 ;  /* 0x4b8000000909b820 */ /* 0x000fe20000400000 */
[----:B------:R-:W-:Y:S01]  /*0690*/  @!P3 FMUL R10, R10, 16777216 ;  /* 0x4b8000000a0ab820 */ /* 0x000fe20000400000 */
[----:B------:R-:W-:Y:S01]  /*06a0*/  @!P3 FMUL R11, R11, 16777216 ;  /* 0x4b8000000b0bb820 */ /* 0x000fe20000400000 */
[----:B------:R-:W2:Y:S02]  /*06b0*/  MUFU.RCP R0, R0 ;  /* 0x0000000000007308 */ /* 0x000ea40000001000 */
[C---:B--2---:R-:W-:Y:S01]  /*06c0*/  FMUL R8, R0.reuse, R8 ;  /* 0x0000000800087220 */ /* 0x044fe20000400000 */
[C---:B------:R-:W-:Y:S01]  /*06d0*/  FMUL R9, R0.reuse, R9 ;  /* 0x0000000900097220 */ /* 0x040fe20000400000 */
[C---:B------:R-:W-:Y:S01]  /*06e0*/  FMUL R10, R0.reuse, R10 ;  /* 0x0000000a000a7220 */ /* 0x040fe20000400000 */
[----:B------:R-:W-:-:S02]  /*06f0*/  FMUL R0, R0, R11 ;  /* 0x0000000b00007220 */ /* 0x000fc40000400000 */
[----:B------:R-:W-:Y:S02]  /*0700*/  SEL R8, R8, RZ, P2 ;  /* 0x000000ff08087207 */ /* 0x000fe40001000000 */
[----:B------:R-:W-:Y:S02]  /*0710*/  SEL R9, R9, RZ, P2 ;  /* 0x000000ff09097207 */ /* 0x000fe40001000000 */
[----:B------:R-:W-:Y:S02]  /*0720*/  SEL R10, R10, RZ, P2 ;  /* 0x000000ff0a0a7207 */ /* 0x000fe40001000000 */
[----:B------:R-:W-:Y:S01]  /*0730*/  SEL R11, R0, RZ, P2 ;  /* 0x000000ff000b7207 */ /* 0x000fe20001000000 */
[----:B------:R-:W-:Y:S06]  /*0740*/  @P1 EXIT ;  /* 0x000000000000194d */ /* 0x000fec0003800000 */
[----:B------:R-:W-:Y:S01]  /*0750*/  STG.E.128 desc[UR4][R2.64], R8 ;  /* 0x0000000802007986 */ /* 0x000fe2000c101d04 */
[----:B------:R-:W-:Y:S05]  /*0760*/  EXIT ;  /* 0x000000000000794d */ /* 0x000fea0003800000 */
.L_x_2:
[----:B------:R-:W-:-:S00]  /*0770*/  BRA `(.L_x_2) ;  /* 0xfffffffc00fc7947 */ /* 0x000fc0000383ffff */
[----:B------:R-:W-:-:S00]  /*0780*/  NOP ;  /* 0x0000000000007918 */ /* 0x000fc00000000000 */
[----:B------:R-:W-:-:S00]  /*0790*/  NOP ;  /* 0x0000000000007918 */ /* 0x000fc00000000000 */
[----:B------:R-:W-:-:S00]  /*07a0*/  NOP ;  /* 0x0000000000007918 */ /* 0x000fc00000000000 */
[----:B------:R-:W-:-:S00]  /*07b0*/  NOP ;  /* 0x0000000000007918 */ /* 0x000fc00000000000 */
[----:B------:R-:W-:-:S00]  /*07c0*/  NOP ;  /* 0x0000000000007918 */ /* 0x000fc00000000000 */
[----:B------:R-:W-:-:S00]  /*07d0*/  NOP ;  /* 0x0000000000007918 */ /* 0x000fc00000000000 */
[----:B------:R-:W-:-:S00]  /*07e0*/  NOP ;  /* 0x0000000000007918 */ /* 0x000fc00000000000 */
[----:B------:R-:W-:-:S00]  /*07f0*/  NOP ;  /* 0x0000000000007918 */ /* 0x000fc00000000000 */
.L_x_3:


//--------------------- .nv.constant0.triton_per_fused__safe_softmax_3 --------------------------
	.section	.nv.constant0.triton_per_fused__safe_softmax_3,"a",@progbits
	.sectionflags	@""
	.align	4
.nv.constant0.triton_per_fused__safe_softmax_3:
	.zero		544
